	.headerflags	@"EF_CUDA_TEXMODE_UNIFIED EF_CUDA_64BIT_ADDRESS EF_CUDA_ACCELERATORS EF_CUDA_SM90 EF_CUDA_VIRTUAL_SM(EF_CUDA_SM90)"
	.elftype	@"ET_EXEC"


//--------------------- .nv.info                  --------------------------
	.section	.nv.info,"",@"SHT_CUDA_INFO"
	.align	4


	//----- nvinfo : EIATTR_REGCOUNT
	.align		4
        /*0000*/ 	.byte	0x04, 0x2f
        /*0002*/ 	.short	(.L_3 - .L_2)
	.align		4
.L_2:
        /*0004*/ 	.word	index@(triton_poi_fused__native_batch_norm_legit_no_training_convolution_relu_30)
        /*0008*/ 	.word	0x0000001a


	//----- nvinfo : EIATTR_MIN_STACK_SIZE
	.align		4
.L_3:
        /*000c*/ 	.byte	0x04, 0x12
        /*000e*/ 	.short	(.L_5 - .L_4)
	.align		4
.L_4:
        /*0010*/ 	.word	index@(triton_poi_fused__native_batch_norm_legit_no_training_convolution_relu_30)
        /*0014*/ 	.word	0x00000000


	//----- nvinfo : EIATTR_FRAME_SIZE
	.align		4
.L_5:
        /*0018*/ 	.byte	0x04, 0x11
        /*001a*/ 	.short	(.L_7 - .L_6)
	.align		4
.L_6:
        /*001c*/ 	.word	index@(triton_poi_fused__native_batch_norm_legit_no_training_convolution_relu_30)
        /*0020*/ 	.word	0x00000000


	//----- nvinfo : EIATTR_MIN_STACK_SIZE
	.align		4
.L_7:
        /*0024*/ 	.byte	0x04, 0x12
        /*0026*/ 	.short	(.L_9 - .L_8)
	.align		4
.L_8:
        /*0028*/ 	.word	index@(triton_poi_fused__native_batch_norm_legit_no_training_convolution_relu_30)
        /*002c*/ 	.word	0x00000000
.L_9:


//--------------------- .nv.info.triton_poi_fused__native_batch_norm_legit_no_training_convolution_relu_30 --------------------------
	.section	.nv.info.triton_poi_fused__native_batch_norm_legit_no_training_convolution_relu_30,"",@"SHT_CUDA_INFO"
	.sectionflags	@""
	.align	4


	//----- nvinfo : EIATTR_CUDA_API_VERSION
	.align		4
        /*0000*/ 	.byte	0x04, 0x37
        /*0002*/ 	.short	(.L_11 - .L_10)
.L_10:
        /*0004*/ 	.word	0x0000007c


	//----- nvinfo : EIATTR_KPARAM_INFO
	.align		4
.L_11:
        /*0008*/ 	.byte	0x04, 0x17
        /*000a*/ 	.short	(.L_13 - .L_12)
.L_12:
        /*000c*/ 	.word	0x00000000
        /*0010*/ 	.short	0x0007
        /*0012*/ 	.short	0x0038
        /*0014*/ 	.byte	0x00, 0xf0, 0x11, 0x00


	//----- nvinfo : EIATTR_KPARAM_INFO
	.align		4
.L_13:
        /*0018*/ 	.byte	0x04, 0x17
        /*001a*/ 	.short	(.L_15 - .L_14)
.L_14:
        /*001c*/ 	.word	0x00000000
        /*0020*/ 	.short	0x0006
        /*0022*/ 	.short	0x0030
        /*0024*/ 	.byte	0x00, 0xf4, 0x21, 0x00


	//----- nvinfo : EIATTR_KPARAM_INFO
	.align		4
.L_15:
        /*0028*/ 	.byte	0x04, 0x17
        /*002a*/ 	.short	(.L_17 - .L_16)
.L_16:
        /*002c*/ 	.word	0x00000000
        /*0030*/ 	.short	0x0005
        /*0032*/ 	.short	0x0028
        /*0034*/ 	.byte	0x00, 0xf4, 0x21, 0x00


	//----- nvinfo : EIATTR_KPARAM_INFO
	.align		4
.L_17:
        /*0038*/ 	.byte	0x04, 0x17
        /*003a*/ 	.short	(.L_19 - .L_18)
.L_18:
        /*003c*/ 	.word	0x00000000
        /*0040*/ 	.short	0x0004
        /*0042*/ 	.short	0x0020
        /*0044*/ 	.byte	0x00, 0xf4, 0x21, 0x00


	//----- nvinfo : EIATTR_KPARAM_INFO
	.align		4
.L_19:
        /*0048*/ 	.byte	0x04, 0x17
        /*004a*/ 	.short	(.L_21 - .L_20)
.L_20:
        /*004c*/ 	.word	0x00000000
        /*0050*/ 	.short	0x0003
        /*0052*/ 	.short	0x0018
        /*0054*/ 	.byte	0x00, 0xf4, 0x21, 0x00


	//----- nvinfo : EIATTR_KPARAM_INFO
	.align		4
.L_21:
        /*0058*/ 	.byte	0x04, 0x17
        /*005a*/ 	.short	(.L_23 - .L_22)
.L_22:
        /*005c*/ 	.word	0x00000000
        /*0060*/ 	.short	0x0002
        /*0062*/ 	.short	0x0010
        /*0064*/ 	.byte	0x00, 0xf4, 0x21, 0x00


	//----- nvinfo : EIATTR_KPARAM_INFO
	.align		4
.L_23:
        /*0068*/ 	.byte	0x04, 0x17
        /*006a*/ 	.short	(.L_25 - .L_24)
.L_24:
        /*006c*/ 	.word	0x00000000
        /*0070*/ 	.short	0x0001
        /*0072*/ 	.short	0x0008
        /*0074*/ 	.byte	0x00, 0xf4, 0x21, 0x00


	//----- nvinfo : EIATTR_KPARAM_INFO
	.align		4
.L_25:
        /*0078*/ 	.byte	0x04, 0x17
        /*007a*/ 	.short	(.L_27 - .L_26)
.L_26:
        /*007c*/ 	.word	0x00000000
        /*0080*/ 	.short	0x0000
        /*0082*/ 	.short	0x0000
        /*0084*/ 	.byte	0x00, 0xf4, 0x21, 0x00


	//----- nvinfo : EIATTR_SPARSE_MMA_MASK
	.align		4
.L_27:
        /*0088*/ 	.byte	0x03, 0x50
        /*008a*/ 	.short	0x0000


	//----- nvinfo : EIATTR_MAXREG_COUNT
	.align		4
        /*008c*/ 	.byte	0x03, 0x1b
        /*008e*/ 	.short	0x00ff


	//----- nvinfo : EIATTR_EXIT_INSTR_OFFSETS
	.align		4
        /*0090*/ 	.byte	0x04, 0x1c
        /*0092*/ 	.short	(.L_29 - .L_28)


	//   ....[0]....
.L_28:
        /*0094*/ 	.word	0x00000490


	//   ....[1]....
        /*0098*/ 	.word	0x000004b0


	//----- nvinfo : EIATTR_REQNTID
	.align		4
.L_29:
        /*009c*/ 	.byte	0x04, 0x10
        /*009e*/ 	.short	(.L_31 - .L_30)
.L_30:
        /*00a0*/ 	.word	0x00000080
        /*00a4*/ 	.word	0x00000001
        /*00a8*/ 	.word	0x00000001


	//----- nvinfo : EIATTR_CBANK_PARAM_SIZE
	.align		4
.L_31:
        /*00ac*/ 	.byte	0x03, 0x19
        /*00ae*/ 	.short	0x003c


	//----- nvinfo : EIATTR_PARAM_CBANK
	.align		4
        /*00b0*/ 	.byte	0x04, 0x0a
        /*00b2*/ 	.short	(.L_33 - .L_32)
	.align		4
.L_32:
        /*00b4*/ 	.word	index@(.nv.constant0.triton_poi_fused__native_batch_norm_legit_no_training_convolution_relu_30)
        /*00b8*/ 	.short	0x0210
        /*00ba*/ 	.short	0x003c


	//----- nvinfo : EIATTR_SW_WAR
	.align		4
.L_33:
        /*00bc*/ 	.byte	0x04, 0x36
        /*00be*/ 	.short	(.L_35 - .L_34)
.L_34:
        /*00c0*/ 	.word	0x00000008
.L_35:


//--------------------- .nv.callgraph             --------------------------
	.section	.nv.callgraph,"",@"SHT_CUDA_CALLGRAPH"
	.align	4
	.sectionentsize	8
	.align		4
        /*0000*/ 	.word	0x00000000
	.align		4
        /*0004*/ 	.word	0xffffffff
	.align		4
        /*0008*/ 	.word	0x00000000
	.align		4
        /*000c*/ 	.word	0xfffffffe
	.align		4
        /*0010*/ 	.word	0x00000000
	.align		4
        /*0014*/ 	.word	0xfffffffd
	.align		4
        /*0018*/ 	.word	0x00000000
	.align		4
        /*001c*/ 	.word	0xfffffffc


//--------------------- .nv.constant4             --------------------------
	.section	.nv.constant4,"a",@progbits
	.align	8
	.align		8
.nv.constant4:
        /*0000*/ 	.dword	_$_str
	.align		8
        /*0008*/ 	.dword	_$_str_$_2


//--------------------- .text.triton_poi_fused__native_batch_norm_legit_no_training_convolution_relu_30 --------------------------
	.section	.text.triton_poi_fused__native_batch_norm_legit_no_training_convolution_relu_30,"ax",@progbits
	.align	128
        .global         triton_poi_fused__native_batch_norm_legit_no_training_convolution_relu_30
        .type           triton_poi_fused__native_batch_norm_legit_no_training_convolution_relu_30,@function
        .size           triton_poi_fused__native_batch_norm_legit_no_training_convolution_relu_30,(.L_x_1 - triton_poi_fused__native_batch_norm_legit_no_training_convolution_relu_30)
        .other          triton_poi_fused__native_batch_norm_legit_no_training_convolution_relu_30,@"STO_CUDA_ENTRY STV_DEFAULT"
triton_poi_fused__native_batch_norm_legit_no_training_convolution_relu_30:
.text.triton_poi_fused__native_batch_norm_legit_no_training_convolution_relu_30:
[----:B------:R-:W0:Y:S01]  /*0000*/  LDC R1, c[0x0][0x28] ;  /* 0x00000a00ff017b82 */ /* 0x000e220000000800 */
[----:B------:R-:W1:Y:S07]  /*0010*/  S2R R0, SR_TID.X ;  /* 0x0000000000007919 */ /* 0x000e6e0000002100 */
[----:B------:R-:W2:Y:S01]  /*0020*/  LDC.64 R2, c[0x0][0x228] ;  /* 0x00008a00ff027b82 */ /* 0x000ea20000000a00 */
[----:B------:R-:W-:Y:S01]  /*0030*/  CS2R R8, SRZ ;  /* 0x0000000000087805 */ /* 0x000fe2000001ff00 */
[----:B------:R-:W-:Y:S01]  /*0040*/  ULDC.64 UR4, c[0x0][0x208] ;  /* 0x0000820000047ab9 */ /* 0x000fe20000000a00 */
[----:B------:R-:W3:Y:S05]  /*0050*/  S2R R7, SR_CTAID.X ;  /* 0x0000000000077919 */ /* 0x000eea0000002500 */
[----:B------:R-:W4:Y:S08]  /*0060*/  LDC.64 R16, c[0x0][0x218] ;  /* 0x00008600ff107b82 */ /* 0x000f300000000a00 */
[----:B------:R-:W5:Y:S08]  /*0070*/  LDC.64 R18, c[0x0][0x220] ;  /* 0x00008800ff127b82 */ /* 0x000f700000000a00 */
[----:B------:R-:W5:Y:S01]  /*0080*/  LDC.64 R20, c[0x0][0x230] ;  /* 0x00008c00ff147b82 */ /* 0x000f620000000a00 */
[----:B-1----:R-:W-:-:S07]  /*0090*/  SHF.L.U32 R0, R0, 0x1, RZ ;  /* 0x0000000100007819 */ /* 0x002fce00000006ff */
[----:B------:R-:W1:Y:S01]  /*00a0*/  LDC.64 R14, c[0x0][0x238] ;  /* 0x00008e00ff0e7b82 */ /* 0x000e620000000a00 */
[----:B---3--:R-:W-:Y:S02]  /*00b0*/  SHF.R.S32.HI R5, RZ, 0x17, R7 ;  /* 0x00000017ff057819 */ /* 0x008fe40000011407 */
[----:B------:R-:W-:Y:S02]  /*00c0*/  LOP3.LUT R0, R0, 0xfe, RZ, 0xc0, !PT ;  /* 0x000000fe00007812 */ /* 0x000fe400078ec0ff */
[----:B------:R-:W-:Y:S02]  /*00d0*/  SGXT R5, R5, 0x1 ;  /* 0x000000010505781a */ /* 0x000fe40000000200 */
[----:B------:R-:W-:-:S04]  /*00e0*/  LEA R0, R7, R0, 0x8 ;  /* 0x0000000007007211 */ /* 0x000fc800078e40ff */
[----:B------:R-:W-:Y:S02]  /*00f0*/  LEA.HI R5, R5, R0, RZ, 0x6 ;  /* 0x0000000005057211 */ /* 0x000fe400078f30ff */
[----:B------:R-:W-:Y:S02]  /*0100*/  ISETP.GE.AND P0, PT, R0, 0x400, PT ;  /* 0x000004000000780c */ /* 0x000fe40003f06270 */
[----:B------:R-:W-:-:S04]  /*0110*/  LOP3.LUT R5, R5, 0xffffffc0, RZ, 0xc0, !PT ;  /* 0xffffffc005057812 */ /* 0x000fc800078ec0ff */
[----:B------:R-:W-:Y:S02]  /*0120*/  IADD3 R12, R0, -R5, RZ ;  /* 0x80000005000c7210 */ /* 0x000fe40007ffe0ff */
[----:B------:R-:W3:Y:S03]  /*0130*/  LDC.64 R4, c[0x0][0x210] ;  /* 0x00008400ff047b82 */ /* 0x000ee60000000a00 */
[----:B--2---:R-:W-:-:S05]  /*0140*/  IMAD.WIDE R2, R12, 0x4, R2 ;  /* 0x000000040c027825 */ /* 0x004fca00078e0202 */
[----:B------:R2:W3:Y:S01]  /*0150*/  @!P0 LDG.E.EL.64 R8, desc[UR4][R2.64] ;  /* 0x0000000402088981 */ /* 0x0004e2000c2e1b00 */
[----:B------:R-:W-:Y:S02]  /*0160*/  CS2R R10, SRZ ;  /* 0x00000000000a7805 */ /* 0x000fe4000001ff00 */
[----:B------:R-:W-:Y:S01]  /*0170*/  CS2R R6, SRZ ;  /* 0x0000000000067805 */ /* 0x000fe2000001ff00 */
[----:B----4-:R-:W-:-:S04]  /*0180*/  IMAD.WIDE R16, R12, 0x4, R16 ;  /* 0x000000040c107825 */ /* 0x010fc800078e0210 */
[----:B-----5:R-:W-:Y:S01]  /*0190*/  IMAD.WIDE R18, R12, 0x4, R18 ;  /* 0x000000040c127825 */ /* 0x020fe200078e0212 */
[----:B------:R-:W4:Y:S01]  /*01a0*/  @!P0 LDG.E.EL.64 R10, desc[UR4][R16.64] ;  /* 0x00000004100a8981 */ /* 0x000f22000c2e1b00 */
[----:B--2---:R-:W-:Y:S02]  /*01b0*/  CS2R R2, SRZ ;  /* 0x0000000000027805 */ /* 0x004fe4000001ff00 */
[----:B---3--:R-:W-:-:S04]  /*01c0*/  IMAD.WIDE R4, R0, 0x4, R4 ;  /* 0x0000000400047825 */ /* 0x008fc800078e0204 */
[----:B------:R2:W3:Y:S04]  /*01d0*/  @!P0 LDG.E.EL.64 R2, desc[UR4][R18.64] ;  /* 0x0000000412028981 */ /* 0x0004e8000c2e1b00 */
[----:B------:R-:W4:Y:S01]  /*01e0*/  @!P0 LDG.E.64 R6, desc[UR4][R4.64] ;  /* 0x0000000404068981 */ /* 0x000f22000c1e1b00 */
[----:B0-----:R-:W-:-:S04]  /*01f0*/  IMAD.WIDE R20, R12, 0x4, R20 ;  /* 0x000000040c147825 */ /* 0x001fc800078e0214 */
[----:B-1----:R-:W-:Y:S01]  /*0200*/  IMAD.WIDE R22, R12, 0x4, R14 ;  /* 0x000000040c167825 */ /* 0x002fe200078e020e */
[----:B------:R-:W-:Y:S02]  /*0210*/  CS2R R12, SRZ ;  /* 0x00000000000c7805 */ /* 0x000fe4000001ff00 */
[----:B------:R-:W-:-:S04]  /*0220*/  CS2R R14, SRZ ;  /* 0x00000000000e7805 */ /* 0x000fc8000001ff00 */
[----:B------:R-:W5:Y:S04]  /*0230*/  @!P0 LDG.E.EL.64 R12, desc[UR4][R20.64] ;  /* 0x00000004140c8981 */ /* 0x000f68000c2e1b00 */
[----:B------:R-:W5:Y:S01]  /*0240*/  @!P0 LDG.E.EL.64 R14, desc[UR4][R22.64] ;  /* 0x00000004160e8981 */ /* 0x000f62000c2e1b00 */
[----:B--2---:R-:W-:Y:S01]  /*0250*/  HFMA2.MMA R18, -RZ, RZ, 1.625, 0 ;  /* 0x3e800000ff127435 */ /* 0x004fe200000001ff */
[----:B------:R-:W-:Y:S01]  /*0260*/  FADD R8, R8, 9.9999997473787516356e-06 ;  /* 0x3727c5ac08087421 */ /* 0x000fe20000000000 */
[----:B------:R-:W-:-:S03]  /*0270*/  FADD R9, R9, 9.9999997473787516356e-06 ;  /* 0x3727c5ac09097421 */ /* 0x000fc60000000000 */
[----:B------:R-:W0:Y:S08]  /*0280*/  MUFU.SQRT R16, R8 ;  /* 0x0000000800107308 */ /* 0x000e300000002000 */
[----:B------:R1:W2:Y:S01]  /*0290*/  MUFU.SQRT R17, R9 ;  /* 0x0000000900117308 */ /* 0x0002a20000002000 */
[C---:B0-----:R-:W-:Y:S02]  /*02a0*/  FSETP.GT.AND P1, PT, R16.reuse, 8.50705917302346158658e+37, PT ;  /* 0x7e8000001000780b */ /* 0x041fe40003f24000 */
[----:B------:R-:W-:Y:S01]  /*02b0*/  FSETP.GEU.AND P3, PT, R16, 1.175494350822287508e-38, PT ;  /* 0x008000001000780b */ /* 0x000fe20003f6e000 */
[----:B-1----:R-:W0:Y:S01]  /*02c0*/  LDC.64 R8, c[0x0][0x240] ;  /* 0x00009000ff087b82 */ /* 0x002e220000000a00 */
[----:B--2---:R-:W-:-:S02]  /*02d0*/  FSETP.GT.AND P2, PT, R17, 8.50705917302346158658e+37, PT ;  /* 0x7e8000001100780b */ /* 0x004fc40003f44000 */
[----:B------:R-:W-:-:S07]  /*02e0*/  FSETP.GEU.AND P4, PT, R17, 1.175494350822287508e-38, PT ;  /* 0x008000001100780b */ /* 0x000fce0003f8e000 */
[----:B------:R-:W-:-:S04]  /*02f0*/  @P1 FMUL R16, R16, 0.25 ;  /* 0x3e80000010101820 */ /* 0x000fc80000400000 */
[----:B------:R-:W-:Y:S01]  /*0300*/  @!P3 FMUL R16, R16, 16777216 ;  /* 0x4b8000001010b820 */ /* 0x000fe20000400000 */
[----:B------:R-:W-:-:S04]  /*0310*/  @P2 FMUL R17, R17, 0.25 ;  /* 0x3e80000011112820 */ /* 0x000fc80000400000 */
[----:B------:R-:W-:Y:S01]  /*0320*/  @!P4 FMUL R17, R17, 16777216 ;  /* 0x4b8000001111c820 */ /* 0x000fe20000400000 */
[----:B------:R-:W1:Y:S01]  /*0330*/  MUFU.RCP R16, R16 ;  /* 0x0000001000107308 */ /* 0x000e620000001000 */
[----:B------:R-:W-:-:S07]  /*0340*/  FSEL R19, R18, 1, P1 ;  /* 0x3f80000012137808 */ /* 0x000fce0000800000 */
[----:B------:R-:W2:Y:S01]  /*0350*/  MUFU.RCP R17, R17 ;  /* 0x0000001100117308 */ /* 0x000ea20000001000 */
[----:B------:R-:W-:Y:S01]  /*0360*/  FSEL R18, R18, 1, P2 ;  /* 0x3f80000012127808 */ /* 0x000fe20001000000 */
[----:B------:R-:W-:Y:S01]  /*0370*/  @!P3 FMUL R19, R19, 16777216 ;  /* 0x4b8000001313b820 */ /* 0x000fe20000400000 */
[----:B----4-:R-:W-:Y:S01]  /*0380*/  FADD R6, R10, R6 ;  /* 0x000000060a067221 */ /* 0x010fe20000000000 */
[----:B------:R-:W-:Y:S02]  /*0390*/  FADD R7, R11, R7 ;  /* 0x000000070b077221 */ /* 0x000fe40000000000 */
[----:B------:R-:W-:Y:S01]  /*03a0*/  @!P4 FMUL R18, R18, 16777216 ;  /* 0x4b8000001212c820 */ /* 0x000fe20000400000 */
[----:B-1----:R-:W-:Y:S01]  /*03b0*/  FMUL R19, R16, R19 ;  /* 0x0000001310137220 */ /* 0x002fe20000400000 */
[----:B---3--:R-:W-:Y:S01]  /*03c0*/  FADD R2, R6, -R2 ;  /* 0x8000000206027221 */ /* 0x008fe20000000000 */
[----:B------:R-:W-:Y:S01]  /*03d0*/  FADD R3, R7, -R3 ;  /* 0x8000000307037221 */ /* 0x000fe20000000000 */
[----:B--2---:R-:W-:-:S02]  /*03e0*/  FMUL R18, R17, R18 ;  /* 0x0000001211127220 */ /* 0x004fc40000400000 */
[----:B------:R-:W-:Y:S02]  /*03f0*/  FMUL R19, R2, R19 ;  /* 0x0000001302137220 */ /* 0x000fe40000400000 */
[----:B------:R-:W-:Y:S02]  /*0400*/  FMUL R18, R3, R18 ;  /* 0x0000001203127220 */ /* 0x000fe40000400000 */
[----:B-----5:R-:W-:Y:S02]  /*0410*/  FFMA R12, R19, R12, R14 ;  /* 0x0000000c130c7223 */ /* 0x020fe4000000000e */
[----:B------:R-:W-:Y:S01]  /*0420*/  FFMA R13, R18, R13, R15 ;  /* 0x0000000d120d7223 */ /* 0x000fe2000000000f */
[----:B------:R1:W-:Y:S02]  /*0430*/  @!P0 STG.E.64 desc[UR4][R4.64], R6 ;  /* 0x0000000604008986 */ /* 0x0003e4000c101b04 */
[----:B------:R-:W-:Y:S02]  /*0440*/  FSETP.GEU.AND P1, PT, R12, RZ, PT ;  /* 0x000000ff0c00720b */ /* 0x000fe40003f2e000 */
[----:B------:R-:W-:Y:S01]  /*0450*/  FSETP.GEU.AND P2, PT, R13, RZ, PT ;  /* 0x000000ff0d00720b */ /* 0x000fe20003f4e000 */
[----:B0-----:R-:W-:Y:S01]  /*0460*/  IMAD.WIDE R8, R0, 0x4, R8 ;  /* 0x0000000400087825 */ /* 0x001fe200078e0208 */
[----:B------:R-:W-:-:S02]  /*0470*/  FSEL R12, R12, RZ, P1 ;  /* 0x000000ff0c0c7208 */ /* 0x000fc40000800000 */
[----:B------:R-:W-:Y:S01]  /*0480*/  FSEL R13, R13, RZ, P2 ;  /* 0x000000ff0d0d7208 */ /* 0x000fe20001000000 */
[----:B------:R-:W-:Y:S08]  /*0490*/  @P0 EXIT ;  /* 0x000000000000094d */ /* 0x000ff00003800000 */
[----:B------:R-:W-:Y:S01]  /*04a0*/  STG.E.64 desc[UR4][R8.64], R12 ;  /* 0x0000000c08007986 */ /* 0x000fe2000c101b04 */
[----:B------:R-:W-:Y:S05]  /*04b0*/  EXIT ;  /* 0x000000000000794d */ /* 0x000fea0003800000 */
.L_x_0:
[----:B------:R-:W-:-:S00]  /*04c0*/  BRA `(.L_x_0) ;  /* 0xfffffffc00fc7947 */ /* 0x000fc0000383ffff */
[----:B------:R-:W-:-:S00]  /*04d0*/  NOP ;  /* 0x0000000000007918 */ /* 0x000fc00000000000 */
        /* <DEDUP_REMOVED lines=10> */
.L_x_1:


//--------------------- .nv.global.init           --------------------------
	.section	.nv.global.init,"aw",@progbits
.nv.global.init:
	.type		_$_str,@object
	.size		_$_str,(_$_str_$_2 - _$_str)
_$_str:
        /*0000*/ 	.byte	0x5f, 0x5f, 0x43, 0x55, 0x44, 0x41, 0x5f, 0x46, 0x54, 0x5a, 0x00
	.type		_$_str_$_2,@object
	.size		_$_str_$_2,(.L_1 - _$_str_$_2)
_$_str_$_2:
        /*000b*/ 	.byte	0x5f, 0x5f, 0x43, 0x55, 0x44, 0x41, 0x5f, 0x50, 0x52, 0x45, 0x43, 0x5f, 0x53, 0x51, 0x52, 0x54
        /*001b*/ 	.byte	0x00
.L_1:


//--------------------- .nv.constant0.triton_poi_fused__native_batch_norm_legit_no_training_convolution_relu_30 --------------------------
	.section	.nv.constant0.triton_poi_fused__native_batch_norm_legit_no_training_convolution_relu_30,"a",@progbits
	.sectionflags	@""
	.align	4
.nv.constant0.triton_poi_fused__native_batch_norm_legit_no_training_convolution_relu_30:
	.zero		588
